//
// Generated by NVIDIA NVVM Compiler
//
// Compiler Build ID: CL-36424714
// Cuda compilation tools, release 13.0, V13.0.88
// Based on NVVM 20.0.0
//

.version 9.0
.target sm_100
.address_size 64

	// .globl	_Z9matrixAddPdS_S_mm

.visible .entry _Z9matrixAddPdS_S_mm(
	.param .u64 .ptr .align 1 _Z9matrixAddPdS_S_mm_param_0,
	.param .u64 .ptr .align 1 _Z9matrixAddPdS_S_mm_param_1,
	.param .u64 .ptr .align 1 _Z9matrixAddPdS_S_mm_param_2,
	.param .u64 _Z9matrixAddPdS_S_mm_param_3,
	.param .u64 _Z9matrixAddPdS_S_mm_param_4
)
{
	.reg .pred 	%p<4>;
	.reg .b32 	%r<12>;
	.reg .b64 	%rd<16>;
	.reg .b64 	%fd<4>;

	ld.param.u64 	%rd1, [_Z9matrixAddPdS_S_mm_param_0];
	ld.param.u64 	%rd2, [_Z9matrixAddPdS_S_mm_param_1];
	ld.param.u64 	%rd3, [_Z9matrixAddPdS_S_mm_param_2];
	ld.param.u64 	%rd5, [_Z9matrixAddPdS_S_mm_param_3];
	ld.param.u64 	%rd6, [_Z9matrixAddPdS_S_mm_param_4];
	mov.u32 	%r3, %ntid.x;
	mov.u32 	%r4, %ctaid.x;
	mov.u32 	%r5, %tid.x;
	mad.lo.s32 	%r1, %r3, %r4, %r5;
	mov.u32 	%r6, %ntid.y;
	mov.u32 	%r7, %ctaid.y;
	mov.u32 	%r8, %tid.y;
	mad.lo.s32 	%r9, %r6, %r7, %r8;
	cvt.s64.s32 	%rd7, %r1;
	setp.le.u64 	%p1, %rd5, %rd7;
	cvt.u64.u32 	%rd8, %r9;
	setp.le.u64 	%p2, %rd6, %rd8;
	or.pred  	%p3, %p1, %p2;
	@%p3 bra 	$L__BB0_2;
	cvta.to.global.u64 	%rd9, %rd2;
	cvta.to.global.u64 	%rd10, %rd3;
	cvta.to.global.u64 	%rd11, %rd1;
	cvt.u32.u64 	%r10, %rd6;
	mad.lo.s32 	%r11, %r1, %r10, %r9;
	mul.wide.s32 	%rd12, %r11, 8;
	add.s64 	%rd13, %rd9, %rd12;
	ld.global.f64 	%fd1, [%rd13];
	add.s64 	%rd14, %rd10, %rd12;
	ld.global.f64 	%fd2, [%rd14];
	add.f64 	%fd3, %fd1, %fd2;
	add.s64 	%rd15, %rd11, %rd12;
	st.global.f64 	[%rd15], %fd3;
$L__BB0_2:
	ret;

}


// ===== COMPILED SASS (sm_100) =====

	.target	sm_100

	.elftype	@"ET_EXEC"


//--------------------- .note.nv.tkinfo           --------------------------
	.section	.note.nv.tkinfo,"",@"SHT_NOTE"
	.sectionflags	@"SHF_NOTE_NV_TKINFO"
	.tkinfo
        /*0018*/ 	.word	0x00000002
        /*0030*/ 	.string	""
        /*0030*/ 	.string	"ptxas"
        /*0030*/ 	.string	"Cuda compilation tools, release 13.0, V13.0.88"
        /*0030*/ 	.string	"Build cuda_13.0.r13.0/compiler.36424714_0"
        /*0030*/ 	.string	"-arch sm_100 -m 64 "



//--------------------- .note.nv.cuinfo           --------------------------
	.section	.note.nv.cuinfo,"",@"SHT_NOTE"
	.sectionflags	@"SHF_NOTE_NV_CUINFO"
        /*0018*/ 	.short	0x0002
        /*001a*/ 	.short	0x0064
        /*001c*/ 	.short	0x0082
	.zero		2


//--------------------- .nv.info                  --------------------------
	.section	.nv.info,"",@"SHT_CUDA_INFO"
	.align	4


	//----- nvinfo : EIATTR_REGCOUNT
	.align		4
        /*0000*/ 	.byte	0x04, 0x2f
        /*0002*/ 	.short	(.L_1 - .L_0)
	.align		4
.L_0:
        /*0004*/ 	.word	index@(_Z9matrixAddPdS_S_mm)
        /*0008*/ 	.word	0x0000000e


	//----- nvinfo : EIATTR_FRAME_SIZE
	.align		4
.L_1:
        /*000c*/ 	.byte	0x04, 0x11
        /*000e*/ 	.short	(.L_3 - .L_2)
	.align		4
.L_2:
        /*0010*/ 	.word	index@(_Z9matrixAddPdS_S_mm)
        /*0014*/ 	.word	0x00000000


	//----- nvinfo : EIATTR_MIN_STACK_SIZE
	.align		4
.L_3:
        /*0018*/ 	.byte	0x04, 0x12
        /*001a*/ 	.short	(.L_5 - .L_4)
	.align		4
.L_4:
        /*001c*/ 	.word	index@(_Z9matrixAddPdS_S_mm)
        /*0020*/ 	.word	0x00000000
.L_5:


//--------------------- .nv.compat                --------------------------
	.section	.nv.compat,"",@"SHT_CUDA_COMPAT_INFO"
	.align	4
        /*0000*/ 	.byte	0x02, 0x09, 0x00, 0x00, 0x02, 0x02, 0x01, 0x00, 0x02, 0x05, 0x05, 0x00, 0x03, 0x07, 0x01, 0x01
        /*0010*/ 	.byte	0x02, 0x03, 0x00, 0x00, 0x02, 0x06, 0x01, 0x00, 0x04, 0x0b, 0x08, 0x00, 0x01, 0x00, 0x00, 0x00
        /*0020*/ 	.byte	0x00, 0x00, 0x00, 0x00


//--------------------- .nv.info._Z9matrixAddPdS_S_mm --------------------------
	.section	.nv.info._Z9matrixAddPdS_S_mm,"",@"SHT_CUDA_INFO"
	.sectionflags	@""
	.align	4


	//----- nvinfo : EIATTR_CUDA_API_VERSION
	.align		4
        /*0000*/ 	.byte	0x04, 0x37
        /*0002*/ 	.short	(.L_7 - .L_6)
.L_6:
        /*0004*/ 	.word	0x00000082


	//----- nvinfo : EIATTR_KPARAM_INFO
	.align		4
.L_7:
        /*0008*/ 	.byte	0x04, 0x17
        /*000a*/ 	.short	(.L_9 - .L_8)
.L_8:
        /*000c*/ 	.word	0x00000000
        /*0010*/ 	.short	0x0004
        /*0012*/ 	.short	0x0020
        /*0014*/ 	.byte	0x00, 0xf0, 0x21, 0x00


	//----- nvinfo : EIATTR_KPARAM_INFO
	.align		4
.L_9:
        /*0018*/ 	.byte	0x04, 0x17
        /*001a*/ 	.short	(.L_11 - .L_10)
.L_10:
        /*001c*/ 	.word	0x00000000
        /*0020*/ 	.short	0x0003
        /*0022*/ 	.short	0x0018
        /*0024*/ 	.byte	0x00, 0xf0, 0x21, 0x00


	//----- nvinfo : EIATTR_KPARAM_INFO
	.align		4
.L_11:
        /*0028*/ 	.byte	0x04, 0x17
        /*002a*/ 	.short	(.L_13 - .L_12)
.L_12:
        /*002c*/ 	.word	0x00000000
        /*0030*/ 	.short	0x0002
        /*0032*/ 	.short	0x0010
        /*0034*/ 	.byte	0x00, 0xf5, 0x21, 0x00


	//----- nvinfo : EIATTR_KPARAM_INFO
	.align		4
.L_13:
        /*0038*/ 	.byte	0x04, 0x17
        /*003a*/ 	.short	(.L_15 - .L_14)
.L_14:
        /*003c*/ 	.word	0x00000000
        /*0040*/ 	.short	0x0001
        /*0042*/ 	.short	0x0008
        /*0044*/ 	.byte	0x00, 0xf5, 0x21, 0x00


	//----- nvinfo : EIATTR_KPARAM_INFO
	.align		4
.L_15:
        /*0048*/ 	.byte	0x04, 0x17
        /*004a*/ 	.short	(.L_17 - .L_16)
.L_16:
        /*004c*/ 	.word	0x00000000
        /*0050*/ 	.short	0x0000
        /*0052*/ 	.short	0x0000
        /*0054*/ 	.byte	0x00, 0xf5, 0x21, 0x00


	//----- nvinfo : EIATTR_SPARSE_MMA_MASK
	.align		4
.L_17:
        /*0058*/ 	.byte	0x03, 0x50
        /*005a*/ 	.short	0x0000


	//----- nvinfo : EIATTR_MAXREG_COUNT
	.align		4
        /*005c*/ 	.byte	0x03, 0x1b
        /*005e*/ 	.short	0x00ff


	//----- nvinfo : EIATTR_MERCURY_ISA_VERSION
	.align		4
        /*0060*/ 	.byte	0x03, 0x5f
        /*0062*/ 	.short	0x0101


	//----- nvinfo : EIATTR_VRC_CTA_INIT_COUNT
	.align		4
        /*0064*/ 	.byte	0x02, 0x4a
	.zero		1
	.zero		1


	//----- nvinfo : EIATTR_EXIT_INSTR_OFFSETS
	.align		4
        /*0068*/ 	.byte	0x04, 0x1c
        /*006a*/ 	.short	(.L_19 - .L_18)


	//   ....[0]....
.L_18:
        /*006c*/ 	.word	0x00000100


	//   ....[1]....
        /*0070*/ 	.word	0x000001d0


	//----- nvinfo : EIATTR_CBANK_PARAM_SIZE
	.align		4
.L_19:
        /*0074*/ 	.byte	0x03, 0x19
        /*0076*/ 	.short	0x0028


	//----- nvinfo : EIATTR_PARAM_CBANK
	.align		4
        /*0078*/ 	.byte	0x04, 0x0a
        /*007a*/ 	.short	(.L_21 - .L_20)
	.align		4
.L_20:
        /*007c*/ 	.word	index@(.nv.constant0._Z9matrixAddPdS_S_mm)
        /*0080*/ 	.short	0x0380
        /*0082*/ 	.short	0x0028


	//----- nvinfo : EIATTR_SW_WAR
	.align		4
.L_21:
        /*0084*/ 	.byte	0x04, 0x36
        /*0086*/ 	.short	(.L_23 - .L_22)
.L_22:
        /*0088*/ 	.word	0x00000008
.L_23:


//--------------------- .nv.callgraph             --------------------------
	.section	.nv.callgraph,"",@"SHT_CUDA_CALLGRAPH"
	.align	4
	.sectionentsize	8
	.align		4
        /*0000*/ 	.word	0x00000000
	.align		4
        /*0004*/ 	.word	0xffffffff
	.align		4
        /*0008*/ 	.word	0x00000000
	.align		4
        /*000c*/ 	.word	0xfffffffe
	.align		4
        /*0010*/ 	.word	0x00000000
	.align		4
        /*0014*/ 	.word	0xfffffffd
	.align		4
        /*0018*/ 	.word	0x00000000
	.align		4
        /*001c*/ 	.word	0xfffffffc


//--------------------- .text._Z9matrixAddPdS_S_mm --------------------------
	.section	.text._Z9matrixAddPdS_S_mm,"ax",@progbits
	.align	128
        .global         _Z9matrixAddPdS_S_mm
        .type           _Z9matrixAddPdS_S_mm,@function
        .size           _Z9matrixAddPdS_S_mm,(.L_x_1 - _Z9matrixAddPdS_S_mm)
        .other          _Z9matrixAddPdS_S_mm,@"STO_CUDA_ENTRY STV_DEFAULT"
_Z9matrixAddPdS_S_mm:
.text._Z9matrixAddPdS_S_mm:
[----:B------:R-:W-:Y:S01]  /*0000*/  LDC R1, c[0x0][0x37c] ;  /* 0x0000df00ff017b82 */ /* 0x000fe20000000800 */
[----:B------:R-:W0:Y:S01]  /*0010*/  S2R R7, SR_CTAID.Y ;  /* 0x0000000000077919 */ /* 0x000e220000002600 */
[----:B------:R-:W1:Y:S01]  /*0020*/  LDCU UR4, c[0x0][0x360] ;  /* 0x00006c00ff0477ac */ /* 0x000e620008000800 */
[----:B------:R-:W0:Y:S01]  /*0030*/  S2R R2, SR_TID.Y ;  /* 0x0000000000027919 */ /* 0x000e220000002200 */
[----:B------:R-:W0:Y:S01]  /*0040*/  LDCU UR5, c[0x0][0x364] ;  /* 0x00006c80ff0577ac */ /* 0x000e220008000800 */
[----:B------:R-:W1:Y:S01]  /*0050*/  S2R R0, SR_CTAID.X ;  /* 0x0000000000007919 */ /* 0x000e620000002500 */
[----:B------:R-:W2:Y:S01]  /*0060*/  LDCU.64 UR6, c[0x0][0x3a0] ;  /* 0x00007400ff0677ac */ /* 0x000ea20008000a00 */
[----:B------:R-:W1:Y:S01]  /*0070*/  S2R R3, SR_TID.X ;  /* 0x0000000000037919 */ /* 0x000e620000002100 */
[----:B------:R-:W3:Y:S01]  /*0080*/  LDCU.64 UR8, c[0x0][0x398] ;  /* 0x00007300ff0877ac */ /* 0x000ee20008000a00 */
[----:B0-----:R-:W-:-:S05]  /*0090*/  IMAD R7, R7, UR5, R2 ;  /* 0x0000000507077c24 */ /* 0x001fca000f8e0202 */
[----:B--2---:R-:W-:Y:S01]  /*00a0*/  ISETP.GE.U32.AND P1, PT, R7, UR6, PT ;  /* 0x0000000607007c0c */ /* 0x004fe2000bf26070 */
[----:B-1----:R-:W-:-:S03]  /*00b0*/  IMAD R0, R0, UR4, R3 ;  /* 0x0000000400007c24 */ /* 0x002fc6000f8e0203 */
[----:B------:R-:W-:Y:S02]  /*00c0*/  ISETP.GE.U32.AND.EX P1, PT, RZ, UR7, PT, P1 ;  /* 0x00000007ff007c0c */ /* 0x000fe4000bf26110 */
[----:B---3--:R-:W-:Y:S02]  /*00d0*/  ISETP.GE.U32.AND P0, PT, R0, UR8, PT ;  /* 0x0000000800007c0c */ /* 0x008fe4000bf06070 */
[----:B------:R-:W-:-:S04]  /*00e0*/  SHF.R.S32.HI R2, RZ, 0x1f, R0 ;  /* 0x0000001fff027819 */ /* 0x000fc80000011400 */
[----:B------:R-:W-:-:S13]  /*00f0*/  ISETP.GE.U32.OR.EX P0, PT, R2, UR9, P1, P0 ;  /* 0x0000000902007c0c */ /* 0x000fda0008f06500 */
[----:B------:R-:W-:Y:S05]  /*0100*/  @P0 EXIT ;  /* 0x000000000000094d */ /* 0x000fea0003800000 */
[----:B------:R-:W0:Y:S01]  /*0110*/  LDC.64 R2, c[0x0][0x388] ;  /* 0x0000e200ff027b82 */ /* 0x000e220000000a00 */
[----:B------:R-:W1:Y:S01]  /*0120*/  LDCU.64 UR4, c[0x0][0x358] ;  /* 0x00006b00ff0477ac */ /* 0x000e620008000a00 */
[----:B------:R-:W-:-:S06]  /*0130*/  IMAD R11, R0, UR6, R7 ;  /* 0x00000006000b7c24 */ /* 0x000fcc000f8e0207 */
[----:B------:R-:W2:Y:S08]  /*0140*/  LDC.64 R4, c[0x0][0x390] ;  /* 0x0000e400ff047b82 */ /* 0x000eb00000000a00 */
[----:B------:R-:W3:Y:S01]  /*0150*/  LDC.64 R8, c[0x0][0x380] ;  /* 0x0000e000ff087b82 */ /* 0x000ee20000000a00 */
[----:B0-----:R-:W-:-:S06]  /*0160*/  IMAD.WIDE R2, R11, 0x8, R2 ;  /* 0x000000080b027825 */ /* 0x001fcc00078e0202 */
[----:B-1----:R-:W4:Y:S01]  /*0170*/  LDG.E.64 R2, desc[UR4][R2.64] ;  /* 0x0000000402027981 */ /* 0x002f22000c1e1b00 */
[----:B--2---:R-:W-:-:S06]  /*0180*/  IMAD.WIDE R4, R11, 0x8, R4 ;  /* 0x000000080b047825 */ /* 0x004fcc00078e0204 */
[----:B------:R-:W4:Y:S01]  /*0190*/  LDG.E.64 R4, desc[UR4][R4.64] ;  /* 0x0000000404047981 */ /* 0x000f22000c1e1b00 */
[----:B---3--:R-:W-:Y:S01]  /*01a0*/  IMAD.WIDE R8, R11, 0x8, R8 ;  /* 0x000000080b087825 */ /* 0x008fe200078e0208 */
[----:B----4-:R-:W-:-:S07]  /*01b0*/  DADD R6, R2, R4 ;  /* 0x0000000002067229 */ /* 0x010fce0000000004 */
[----:B------:R-:W-:Y:S01]  /*01c0*/  STG.E.64 desc[UR4][R8.64], R6 ;  /* 0x0000000608007986 */ /* 0x000fe2000c101b04 */
[----:B------:R-:W-:Y:S05]  /*01d0*/  EXIT ;  /* 0x000000000000794d */ /* 0x000fea0003800000 */
.L_x_0:
[----:B------:R-:W-:-:S00]  /*01e0*/  BRA `(.L_x_0) ;  /* 0xfffffffc00fc7947 */ /* 0x000fc0000383ffff */
[----:B------:R-:W-:-:S00]  /*01f0*/  NOP ;  /* 0x0000000000007918 */ /* 0x000fc00000000000 */
        /* <DEDUP_REMOVED lines=8> */
.L_x_1:


//--------------------- .nv.shared.reserved.0     --------------------------
	.section	.nv.shared.reserved.0,"aw",@nobits
	.weak		__nv_reservedSMEM_offset_0_alias
	.size		__nv_reservedSMEM_offset_0_alias, 0, 64
	.other		__nv_reservedSMEM_offset_0_alias,@"STO_CUDA_RESERVED_SHARED STV_DEFAULT"
__nv_reservedSMEM_offset_0_alias:
	.zero		0
	.zero		64


//--------------------- .nv.constant0._Z9matrixAddPdS_S_mm --------------------------
	.section	.nv.constant0._Z9matrixAddPdS_S_mm,"a",@progbits
	.sectionflags	@""
	.align	4
.nv.constant0._Z9matrixAddPdS_S_mm:
	.zero		936


//--------------------- SYMBOLS --------------------------

	.type		.nv.reservedSmem.offset0,@object
	.size		.nv.reservedSmem.offset0,0x4
